//
// Generated by NVIDIA NVVM Compiler
//
// Compiler Build ID: CL-36424714
// Cuda compilation tools, release 13.0, V13.0.88
// Based on NVVM 20.0.0
//

.version 9.0
.target sm_100
.address_size 64

	// .globl	_Z3addiiPi

.visible .entry _Z3addiiPi(
	.param .u32 _Z3addiiPi_param_0,
	.param .u32 _Z3addiiPi_param_1,
	.param .u64 .ptr .align 1 _Z3addiiPi_param_2
)
{
	.reg .b32 	%r<4>;
	.reg .b64 	%rd<3>;

	ld.param.u32 	%r1, [_Z3addiiPi_param_0];
	ld.param.u32 	%r2, [_Z3addiiPi_param_1];
	ld.param.u64 	%rd1, [_Z3addiiPi_param_2];
	cvta.to.global.u64 	%rd2, %rd1;
	add.s32 	%r3, %r2, %r1;
	st.global.u32 	[%rd2], %r3;
	ret;

}
	// .globl	_Z10device_addPiS_S_
.visible .entry _Z10device_addPiS_S_(
	.param .u64 .ptr .align 1 _Z10device_addPiS_S__param_0,
	.param .u64 .ptr .align 1 _Z10device_addPiS_S__param_1,
	.param .u64 .ptr .align 1 _Z10device_addPiS_S__param_2
)
{
	.reg .pred 	%p<2>;
	.reg .b32 	%r<5>;
	.reg .b64 	%rd<11>;

	ld.param.u64 	%rd1, [_Z10device_addPiS_S__param_0];
	ld.param.u64 	%rd2, [_Z10device_addPiS_S__param_1];
	ld.param.u64 	%rd3, [_Z10device_addPiS_S__param_2];
	mov.u32 	%r1, %ctaid.x;
	setp.gt.u32 	%p1, %r1, 999;
	@%p1 bra 	$L__BB1_2;
	cvta.to.global.u64 	%rd4, %rd1;
	cvta.to.global.u64 	%rd5, %rd2;
	cvta.to.global.u64 	%rd6, %rd3;
	mul.wide.u32 	%rd7, %r1, 4;
	add.s64 	%rd8, %rd4, %rd7;
	ld.global.u32 	%r2, [%rd8];
	add.s64 	%rd9, %rd5, %rd7;
	ld.global.u32 	%r3, [%rd9];
	add.s32 	%r4, %r3, %r2;
	add.s64 	%rd10, %rd6, %rd7;
	st.global.u32 	[%rd10], %r4;
$L__BB1_2:
	ret;

}


// ===== COMPILED SASS (sm_100) =====

	.target	sm_100

	.elftype	@"ET_EXEC"


//--------------------- .note.nv.tkinfo           --------------------------
	.section	.note.nv.tkinfo,"",@"SHT_NOTE"
	.sectionflags	@"SHF_NOTE_NV_TKINFO"
	.tkinfo
        /*0018*/ 	.word	0x00000002
        /*0030*/ 	.string	""
        /*0030*/ 	.string	"ptxas"
        /*0030*/ 	.string	"Cuda compilation tools, release 13.0, V13.0.88"
        /*0030*/ 	.string	"Build cuda_13.0.r13.0/compiler.36424714_0"
        /*0030*/ 	.string	"-arch sm_100 -m 64 "



//--------------------- .note.nv.cuinfo           --------------------------
	.section	.note.nv.cuinfo,"",@"SHT_NOTE"
	.sectionflags	@"SHF_NOTE_NV_CUINFO"
        /*0018*/ 	.short	0x0002
        /*001a*/ 	.short	0x0064
        /*001c*/ 	.short	0x0082
	.zero		2


//--------------------- .nv.info                  --------------------------
	.section	.nv.info,"",@"SHT_CUDA_INFO"
	.align	4


	//----- nvinfo : EIATTR_REGCOUNT
	.align		4
        /*0000*/ 	.byte	0x04, 0x2f
        /*0002*/ 	.short	(.L_1 - .L_0)
	.align		4
.L_0:
        /*0004*/ 	.word	index@(_Z3addiiPi)
        /*0008*/ 	.word	0x00000008


	//----- nvinfo : EIATTR_FRAME_SIZE
	.align		4
.L_1:
        /*000c*/ 	.byte	0x04, 0x11
        /*000e*/ 	.short	(.L_3 - .L_2)
	.align		4
.L_2:
        /*0010*/ 	.word	index@(_Z3addiiPi)
        /*0014*/ 	.word	0x00000000


	//----- nvinfo : EIATTR_REGCOUNT
	.align		4
.L_3:
        /*0018*/ 	.byte	0x04, 0x2f
        /*001a*/ 	.short	(.L_5 - .L_4)
	.align		4
.L_4:
        /*001c*/ 	.word	index@(_Z10device_addPiS_S_)
        /*0020*/ 	.word	0x0000000c


	//----- nvinfo : EIATTR_FRAME_SIZE
	.align		4
.L_5:
        /*0024*/ 	.byte	0x04, 0x11
        /*0026*/ 	.short	(.L_7 - .L_6)
	.align		4
.L_6:
        /*0028*/ 	.word	index@(_Z10device_addPiS_S_)
        /*002c*/ 	.word	0x00000000


	//----- nvinfo : EIATTR_MIN_STACK_SIZE
	.align		4
.L_7:
        /*0030*/ 	.byte	0x04, 0x12
        /*0032*/ 	.short	(.L_9 - .L_8)
	.align		4
.L_8:
        /*0034*/ 	.word	index@(_Z10device_addPiS_S_)
        /*0038*/ 	.word	0x00000000


	//----- nvinfo : EIATTR_MIN_STACK_SIZE
	.align		4
.L_9:
        /*003c*/ 	.byte	0x04, 0x12
        /*003e*/ 	.short	(.L_11 - .L_10)
	.align		4
.L_10:
        /*0040*/ 	.word	index@(_Z3addiiPi)
        /*0044*/ 	.word	0x00000000
.L_11:


//--------------------- .nv.compat                --------------------------
	.section	.nv.compat,"",@"SHT_CUDA_COMPAT_INFO"
	.align	4
        /*0000*/ 	.byte	0x02, 0x09, 0x00, 0x00, 0x02, 0x02, 0x01, 0x00, 0x02, 0x05, 0x05, 0x00, 0x03, 0x07, 0x01, 0x01
        /*0010*/ 	.byte	0x02, 0x03, 0x00, 0x00, 0x02, 0x06, 0x01, 0x00, 0x04, 0x0b, 0x08, 0x00, 0x09, 0x00, 0x00, 0x00
        /*0020*/ 	.byte	0x00, 0x00, 0x00, 0x00


//--------------------- .nv.info._Z10device_addPiS_S_ --------------------------
	.section	.nv.info._Z10device_addPiS_S_,"",@"SHT_CUDA_INFO"
	.sectionflags	@""
	.align	4


	//----- nvinfo : EIATTR_CUDA_API_VERSION
	.align		4
        /*0000*/ 	.byte	0x04, 0x37
        /*0002*/ 	.short	(.L_13 - .L_12)
.L_12:
        /*0004*/ 	.word	0x00000082


	//----- nvinfo : EIATTR_KPARAM_INFO
	.align		4
.L_13:
        /*0008*/ 	.byte	0x04, 0x17
        /*000a*/ 	.short	(.L_15 - .L_14)
.L_14:
        /*000c*/ 	.word	0x00000000
        /*0010*/ 	.short	0x0002
        /*0012*/ 	.short	0x0010
        /*0014*/ 	.byte	0x00, 0xf5, 0x21, 0x00


	//----- nvinfo : EIATTR_KPARAM_INFO
	.align		4
.L_15:
        /*0018*/ 	.byte	0x04, 0x17
        /*001a*/ 	.short	(.L_17 - .L_16)
.L_16:
        /*001c*/ 	.word	0x00000000
        /*0020*/ 	.short	0x0001
        /*0022*/ 	.short	0x0008
        /*0024*/ 	.byte	0x00, 0xf5, 0x21, 0x00


	//----- nvinfo : EIATTR_KPARAM_INFO
	.align		4
.L_17:
        /*0028*/ 	.byte	0x04, 0x17
        /*002a*/ 	.short	(.L_19 - .L_18)
.L_18:
        /*002c*/ 	.word	0x00000000
        /*0030*/ 	.short	0x0000
        /*0032*/ 	.short	0x0000
        /*0034*/ 	.byte	0x00, 0xf5, 0x21, 0x00


	//----- nvinfo : EIATTR_SPARSE_MMA_MASK
	.align		4
.L_19:
        /*0038*/ 	.byte	0x03, 0x50
        /*003a*/ 	.short	0x0000


	//----- nvinfo : EIATTR_MAXREG_COUNT
	.align		4
        /*003c*/ 	.byte	0x03, 0x1b
        /*003e*/ 	.short	0x00ff


	//----- nvinfo : EIATTR_MERCURY_ISA_VERSION
	.align		4
        /*0040*/ 	.byte	0x03, 0x5f
        /*0042*/ 	.short	0x0101


	//----- nvinfo : EIATTR_VRC_CTA_INIT_COUNT
	.align		4
        /*0044*/ 	.byte	0x02, 0x4a
	.zero		1
	.zero		1


	//----- nvinfo : EIATTR_EXIT_INSTR_OFFSETS
	.align		4
        /*0048*/ 	.byte	0x04, 0x1c
        /*004a*/ 	.short	(.L_21 - .L_20)


	//   ....[0]....
.L_20:
        /*004c*/ 	.word	0x00000030


	//   ....[1]....
        /*0050*/ 	.word	0x000000f0


	//----- nvinfo : EIATTR_CBANK_PARAM_SIZE
	.align		4
.L_21:
        /*0054*/ 	.byte	0x03, 0x19
        /*0056*/ 	.short	0x0018


	//----- nvinfo : EIATTR_PARAM_CBANK
	.align		4
        /*0058*/ 	.byte	0x04, 0x0a
        /*005a*/ 	.short	(.L_23 - .L_22)
	.align		4
.L_22:
        /*005c*/ 	.word	index@(.nv.constant0._Z10device_addPiS_S_)
        /*0060*/ 	.short	0x0380
        /*0062*/ 	.short	0x0018


	//----- nvinfo : EIATTR_SW_WAR
	.align		4
.L_23:
        /*0064*/ 	.byte	0x04, 0x36
        /*0066*/ 	.short	(.L_25 - .L_24)
.L_24:
        /*0068*/ 	.word	0x00000008
.L_25:


//--------------------- .nv.info._Z3addiiPi       --------------------------
	.section	.nv.info._Z3addiiPi,"",@"SHT_CUDA_INFO"
	.sectionflags	@""
	.align	4


	//----- nvinfo : EIATTR_CUDA_API_VERSION
	.align		4
        /*0000*/ 	.byte	0x04, 0x37
        /*0002*/ 	.short	(.L_27 - .L_26)
.L_26:
        /*0004*/ 	.word	0x00000082


	//----- nvinfo : EIATTR_KPARAM_INFO
	.align		4
.L_27:
        /*0008*/ 	.byte	0x04, 0x17
        /*000a*/ 	.short	(.L_29 - .L_28)
.L_28:
        /*000c*/ 	.word	0x00000000
        /*0010*/ 	.short	0x0002
        /*0012*/ 	.short	0x0008
        /*0014*/ 	.byte	0x00, 0xf5, 0x21, 0x00


	//----- nvinfo : EIATTR_KPARAM_INFO
	.align		4
.L_29:
        /*0018*/ 	.byte	0x04, 0x17
        /*001a*/ 	.short	(.L_31 - .L_30)
.L_30:
        /*001c*/ 	.word	0x00000000
        /*0020*/ 	.short	0x0001
        /*0022*/ 	.short	0x0004
        /*0024*/ 	.byte	0x00, 0xf0, 0x11, 0x00


	//----- nvinfo : EIATTR_KPARAM_INFO
	.align		4
.L_31:
        /*0028*/ 	.byte	0x04, 0x17
        /*002a*/ 	.short	(.L_33 - .L_32)
.L_32:
        /*002c*/ 	.word	0x00000000
        /*0030*/ 	.short	0x0000
        /*0032*/ 	.short	0x0000
        /*0034*/ 	.byte	0x00, 0xf0, 0x11, 0x00


	//----- nvinfo : EIATTR_SPARSE_MMA_MASK
	.align		4
.L_33:
        /*0038*/ 	.byte	0x03, 0x50
        /*003a*/ 	.short	0x0000


	//----- nvinfo : EIATTR_MAXREG_COUNT
	.align		4
        /*003c*/ 	.byte	0x03, 0x1b
        /*003e*/ 	.short	0x00ff


	//----- nvinfo : EIATTR_MERCURY_ISA_VERSION
	.align		4
        /*0040*/ 	.byte	0x03, 0x5f
        /*0042*/ 	.short	0x0101


	//----- nvinfo : EIATTR_VRC_CTA_INIT_COUNT
	.align		4
        /*0044*/ 	.byte	0x02, 0x4a
	.zero		1
	.zero		1


	//----- nvinfo : EIATTR_EXIT_INSTR_OFFSETS
	.align		4
        /*0048*/ 	.byte	0x04, 0x1c
        /*004a*/ 	.short	(.L_35 - .L_34)


	//   ....[0]....
.L_34:
        /*004c*/ 	.word	0x00000060


	//----- nvinfo : EIATTR_CBANK_PARAM_SIZE
	.align		4
.L_35:
        /*0050*/ 	.byte	0x03, 0x19
        /*0052*/ 	.short	0x0010


	//----- nvinfo : EIATTR_PARAM_CBANK
	.align		4
        /*0054*/ 	.byte	0x04, 0x0a
        /*0056*/ 	.short	(.L_37 - .L_36)
	.align		4
.L_36:
        /*0058*/ 	.word	index@(.nv.constant0._Z3addiiPi)
        /*005c*/ 	.short	0x0380
        /*005e*/ 	.short	0x0010


	//----- nvinfo : EIATTR_SW_WAR
	.align		4
.L_37:
        /*0060*/ 	.byte	0x04, 0x36
        /*0062*/ 	.short	(.L_39 - .L_38)
.L_38:
        /*0064*/ 	.word	0x00000008
.L_39:


//--------------------- .nv.callgraph             --------------------------
	.section	.nv.callgraph,"",@"SHT_CUDA_CALLGRAPH"
	.align	4
	.sectionentsize	8
	.align		4
        /*0000*/ 	.word	0x00000000
	.align		4
        /*0004*/ 	.word	0xffffffff
	.align		4
        /*0008*/ 	.word	0x00000000
	.align		4
        /*000c*/ 	.word	0xfffffffe
	.align		4
        /*0010*/ 	.word	0x00000000
	.align		4
        /*0014*/ 	.word	0xfffffffd
	.align		4
        /*0018*/ 	.word	0x00000000
	.align		4
        /*001c*/ 	.word	0xfffffffc


//--------------------- .text._Z10device_addPiS_S_ --------------------------
	.section	.text._Z10device_addPiS_S_,"ax",@progbits
	.align	128
        .global         _Z10device_addPiS_S_
        .type           _Z10device_addPiS_S_,@function
        .size           _Z10device_addPiS_S_,(.L_x_2 - _Z10device_addPiS_S_)
        .other          _Z10device_addPiS_S_,@"STO_CUDA_ENTRY STV_DEFAULT"
_Z10device_addPiS_S_:
.text._Z10device_addPiS_S_:
[----:B------:R-:W-:Y:S01]  /*0000*/  LDC R1, c[0x0][0x37c] ;  /* 0x0000df00ff017b82 */ /* 0x000fe20000000800 */
[----:B------:R-:W0:Y:S02]  /*0010*/  S2R R9, SR_CTAID.X ;  /* 0x0000000000097919 */ /* 0x000e240000002500 */
[----:B0-----:R-:W-:-:S13]  /*0020*/  ISETP.GT.U32.AND P0, PT, R9, 0x3e7, PT ;  /* 0x000003e70900780c */ /* 0x001fda0003f04070 */
[----:B------:R-:W-:Y:S05]  /*0030*/  @P0 EXIT ;  /* 0x000000000000094d */ /* 0x000fea0003800000 */
[----:B------:R-:W0:Y:S01]  /*0040*/  LDC.64 R2, c[0x0][0x380] ;  /* 0x0000e000ff027b82 */ /* 0x000e220000000a00 */
[----:B------:R-:W1:Y:S07]  /*0050*/  LDCU.64 UR4, c[0x0][0x358] ;  /* 0x00006b00ff0477ac */ /* 0x000e6e0008000a00 */
[----:B------:R-:W2:Y:S08]  /*0060*/  LDC.64 R4, c[0x0][0x388] ;  /* 0x0000e200ff047b82 */ /* 0x000eb00000000a00 */
[----:B------:R-:W3:Y:S01]  /*0070*/  LDC.64 R6, c[0x0][0x390] ;  /* 0x0000e400ff067b82 */ /* 0x000ee20000000a00 */
[----:B0-----:R-:W-:-:S06]  /*0080*/  IMAD.WIDE.U32 R2, R9, 0x4, R2 ;  /* 0x0000000409027825 */ /* 0x001fcc00078e0002 */
[----:B-1----:R-:W4:Y:S01]  /*0090*/  LDG.E R2, desc[UR4][R2.64] ;  /* 0x0000000402027981 */ /* 0x002f22000c1e1900 */
[----:B--2---:R-:W-:-:S06]  /*00a0*/  IMAD.WIDE.U32 R4, R9, 0x4, R4 ;  /* 0x0000000409047825 */ /* 0x004fcc00078e0004 */
[----:B------:R-:W4:Y:S01]  /*00b0*/  LDG.E R5, desc[UR4][R4.64] ;  /* 0x0000000404057981 */ /* 0x000f22000c1e1900 */
[----:B---3--:R-:W-:Y:S01]  /*00c0*/  IMAD.WIDE.U32 R6, R9, 0x4, R6 ;  /* 0x0000000409067825 */ /* 0x008fe200078e0006 */
[----:B----4-:R-:W-:-:S05]  /*00d0*/  IADD3 R9, PT, PT, R2, R5, RZ ;  /* 0x0000000502097210 */ /* 0x010fca0007ffe0ff */
[----:B------:R-:W-:Y:S01]  /*00e0*/  STG.E desc[UR4][R6.64], R9 ;  /* 0x0000000906007986 */ /* 0x000fe2000c101904 */
[----:B------:R-:W-:Y:S05]  /*00f0*/  EXIT ;  /* 0x000000000000794d */ /* 0x000fea0003800000 */
.L_x_0:
[----:B------:R-:W-:-:S00]  /*0100*/  BRA `(.L_x_0) ;  /* 0xfffffffc00fc7947 */ /* 0x000fc0000383ffff */
[----:B------:R-:W-:-:S00]  /*0110*/  NOP ;  /* 0x0000000000007918 */ /* 0x000fc00000000000 */
        /* <DEDUP_REMOVED lines=14> */
.L_x_2:


//--------------------- .text._Z3addiiPi          --------------------------
	.section	.text._Z3addiiPi,"ax",@progbits
	.align	128
        .global         _Z3addiiPi
        .type           _Z3addiiPi,@function
        .size           _Z3addiiPi,(.L_x_3 - _Z3addiiPi)
        .other          _Z3addiiPi,@"STO_CUDA_ENTRY STV_DEFAULT"
_Z3addiiPi:
.text._Z3addiiPi:
[----:B------:R-:W-:Y:S08]  /*0000*/  LDC R1, c[0x0][0x37c] ;  /* 0x0000df00ff017b82 */ /* 0x000ff00000000800 */
[----:B------:R-:W0:Y:S01]  /*0010*/  LDC.64 R4, c[0x0][0x380] ;  /* 0x0000e000ff047b82 */ /* 0x000e220000000a00 */
[----:B------:R-:W1:Y:S07]  /*0020*/  LDCU.64 UR4, c[0x0][0x358] ;  /* 0x00006b00ff0477ac */ /* 0x000e6e0008000a00 */
[----:B------:R-:W1:Y:S01]  /*0030*/  LDC.64 R2, c[0x0][0x388] ;  /* 0x0000e200ff027b82 */ /* 0x000e620000000a00 */
[----:B0-----:R-:W-:-:S05]  /*0040*/  IADD3 R5, PT, PT, R5, R4, RZ ;  /* 0x0000000405057210 */ /* 0x001fca0007ffe0ff */
[----:B-1----:R-:W-:Y:S01]  /*0050*/  STG.E desc[UR4][R2.64], R5 ;  /* 0x0000000502007986 */ /* 0x002fe2000c101904 */
[----:B------:R-:W-:Y:S05]  /*0060*/  EXIT ;  /* 0x000000000000794d */ /* 0x000fea0003800000 */
.L_x_1:
        /* <DEDUP_REMOVED lines=9> */
.L_x_3:


//--------------------- .nv.shared.reserved.0     --------------------------
	.section	.nv.shared.reserved.0,"aw",@nobits
	.weak		__nv_reservedSMEM_offset_0_alias
	.size		__nv_reservedSMEM_offset_0_alias, 0, 64
	.other		__nv_reservedSMEM_offset_0_alias,@"STO_CUDA_RESERVED_SHARED STV_DEFAULT"
__nv_reservedSMEM_offset_0_alias:
	.zero		0
	.zero		64


//--------------------- .nv.constant0._Z10device_addPiS_S_ --------------------------
	.section	.nv.constant0._Z10device_addPiS_S_,"a",@progbits
	.sectionflags	@""
	.align	4
.nv.constant0._Z10device_addPiS_S_:
	.zero		920


//--------------------- .nv.constant0._Z3addiiPi  --------------------------
	.section	.nv.constant0._Z3addiiPi,"a",@progbits
	.sectionflags	@""
	.align	4
.nv.constant0._Z3addiiPi:
	.zero		912


//--------------------- SYMBOLS --------------------------

	.type		.nv.reservedSmem.offset0,@object
	.size		.nv.reservedSmem.offset0,0x4
